//
// Generated by NVIDIA NVVM Compiler
//
// Compiler Build ID: CL-36424714
// Cuda compilation tools, release 13.0, V13.0.88
// Based on NVVM 20.0.0
//

.version 9.0
.target sm_100
.address_size 64

	// .globl	_Z10transpose1PKdPdi

.visible .entry _Z10transpose1PKdPdi(
	.param .u64 .ptr .align 1 _Z10transpose1PKdPdi_param_0,
	.param .u64 .ptr .align 1 _Z10transpose1PKdPdi_param_1,
	.param .u32 _Z10transpose1PKdPdi_param_2
)
{
	.reg .pred 	%p<2>;
	.reg .b32 	%r<13>;
	.reg .b64 	%rd<9>;
	.reg .b64 	%fd<2>;

	ld.param.u64 	%rd1, [_Z10transpose1PKdPdi_param_0];
	ld.param.u64 	%rd2, [_Z10transpose1PKdPdi_param_1];
	ld.param.u32 	%r3, [_Z10transpose1PKdPdi_param_2];
	mov.u32 	%r4, %ctaid.x;
	mov.u32 	%r5, %ntid.x;
	mov.u32 	%r6, %tid.x;
	mad.lo.s32 	%r1, %r4, %r5, %r6;
	mov.u32 	%r7, %ctaid.y;
	mov.u32 	%r8, %ntid.y;
	mov.u32 	%r9, %tid.y;
	mad.lo.s32 	%r2, %r7, %r8, %r9;
	max.s32 	%r10, %r2, %r1;
	setp.ge.s32 	%p1, %r10, %r3;
	@%p1 bra 	$L__BB0_2;
	cvta.to.global.u64 	%rd3, %rd1;
	cvta.to.global.u64 	%rd4, %rd2;
	mad.lo.s32 	%r11, %r3, %r2, %r1;
	mul.wide.s32 	%rd5, %r11, 8;
	add.s64 	%rd6, %rd3, %rd5;
	ld.global.f64 	%fd1, [%rd6];
	mad.lo.s32 	%r12, %r3, %r1, %r2;
	mul.wide.s32 	%rd7, %r12, 8;
	add.s64 	%rd8, %rd4, %rd7;
	st.global.f64 	[%rd8], %fd1;
$L__BB0_2:
	ret;

}


// ===== COMPILED SASS (sm_100) =====

	.target	sm_100

	.elftype	@"ET_EXEC"


//--------------------- .note.nv.tkinfo           --------------------------
	.section	.note.nv.tkinfo,"",@"SHT_NOTE"
	.sectionflags	@"SHF_NOTE_NV_TKINFO"
	.tkinfo
        /*0018*/ 	.word	0x00000002
        /*0030*/ 	.string	""
        /*0030*/ 	.string	"ptxas"
        /*0030*/ 	.string	"Cuda compilation tools, release 13.0, V13.0.88"
        /*0030*/ 	.string	"Build cuda_13.0.r13.0/compiler.36424714_0"
        /*0030*/ 	.string	"-arch sm_100 -m 64 "



//--------------------- .note.nv.cuinfo           --------------------------
	.section	.note.nv.cuinfo,"",@"SHT_NOTE"
	.sectionflags	@"SHF_NOTE_NV_CUINFO"
        /*0018*/ 	.short	0x0002
        /*001a*/ 	.short	0x0064
        /*001c*/ 	.short	0x0082
	.zero		2


//--------------------- .nv.info                  --------------------------
	.section	.nv.info,"",@"SHT_CUDA_INFO"
	.align	4


	//----- nvinfo : EIATTR_REGCOUNT
	.align		4
        /*0000*/ 	.byte	0x04, 0x2f
        /*0002*/ 	.short	(.L_1 - .L_0)
	.align		4
.L_0:
        /*0004*/ 	.word	index@(_Z10transpose1PKdPdi)
        /*0008*/ 	.word	0x0000000a


	//----- nvinfo : EIATTR_FRAME_SIZE
	.align		4
.L_1:
        /*000c*/ 	.byte	0x04, 0x11
        /*000e*/ 	.short	(.L_3 - .L_2)
	.align		4
.L_2:
        /*0010*/ 	.word	index@(_Z10transpose1PKdPdi)
        /*0014*/ 	.word	0x00000000


	//----- nvinfo : EIATTR_MIN_STACK_SIZE
	.align		4
.L_3:
        /*0018*/ 	.byte	0x04, 0x12
        /*001a*/ 	.short	(.L_5 - .L_4)
	.align		4
.L_4:
        /*001c*/ 	.word	index@(_Z10transpose1PKdPdi)
        /*0020*/ 	.word	0x00000000
.L_5:


//--------------------- .nv.compat                --------------------------
	.section	.nv.compat,"",@"SHT_CUDA_COMPAT_INFO"
	.align	4
        /*0000*/ 	.byte	0x02, 0x09, 0x00, 0x00, 0x02, 0x02, 0x01, 0x00, 0x02, 0x05, 0x05, 0x00, 0x03, 0x07, 0x01, 0x01
        /*0010*/ 	.byte	0x02, 0x03, 0x00, 0x00, 0x02, 0x06, 0x01, 0x00, 0x04, 0x0b, 0x08, 0x00, 0x09, 0x00, 0x00, 0x00
        /*0020*/ 	.byte	0x00, 0x00, 0x00, 0x00


//--------------------- .nv.info._Z10transpose1PKdPdi --------------------------
	.section	.nv.info._Z10transpose1PKdPdi,"",@"SHT_CUDA_INFO"
	.sectionflags	@""
	.align	4


	//----- nvinfo : EIATTR_CUDA_API_VERSION
	.align		4
        /*0000*/ 	.byte	0x04, 0x37
        /*0002*/ 	.short	(.L_7 - .L_6)
.L_6:
        /*0004*/ 	.word	0x00000082


	//----- nvinfo : EIATTR_KPARAM_INFO
	.align		4
.L_7:
        /*0008*/ 	.byte	0x04, 0x17
        /*000a*/ 	.short	(.L_9 - .L_8)
.L_8:
        /*000c*/ 	.word	0x00000000
        /*0010*/ 	.short	0x0002
        /*0012*/ 	.short	0x0010
        /*0014*/ 	.byte	0x00, 0xf0, 0x11, 0x00


	//----- nvinfo : EIATTR_KPARAM_INFO
	.align		4
.L_9:
        /*0018*/ 	.byte	0x04, 0x17
        /*001a*/ 	.short	(.L_11 - .L_10)
.L_10:
        /*001c*/ 	.word	0x00000000
        /*0020*/ 	.short	0x0001
        /*0022*/ 	.short	0x0008
        /*0024*/ 	.byte	0x00, 0xf5, 0x21, 0x00


	//----- nvinfo : EIATTR_KPARAM_INFO
	.align		4
.L_11:
        /*0028*/ 	.byte	0x04, 0x17
        /*002a*/ 	.short	(.L_13 - .L_12)
.L_12:
        /*002c*/ 	.word	0x00000000
        /*0030*/ 	.short	0x0000
        /*0032*/ 	.short	0x0000
        /*0034*/ 	.byte	0x00, 0xf5, 0x21, 0x00


	//----- nvinfo : EIATTR_SPARSE_MMA_MASK
	.align		4
.L_13:
        /*0038*/ 	.byte	0x03, 0x50
        /*003a*/ 	.short	0x0000


	//----- nvinfo : EIATTR_MAXREG_COUNT
	.align		4
        /*003c*/ 	.byte	0x03, 0x1b
        /*003e*/ 	.short	0x00ff


	//----- nvinfo : EIATTR_MERCURY_ISA_VERSION
	.align		4
        /*0040*/ 	.byte	0x03, 0x5f
        /*0042*/ 	.short	0x0101


	//----- nvinfo : EIATTR_VRC_CTA_INIT_COUNT
	.align		4
        /*0044*/ 	.byte	0x02, 0x4a
	.zero		1
	.zero		1


	//----- nvinfo : EIATTR_EXIT_INSTR_OFFSETS
	.align		4
        /*0048*/ 	.byte	0x04, 0x1c
        /*004a*/ 	.short	(.L_15 - .L_14)


	//   ....[0]....
.L_14:
        /*004c*/ 	.word	0x000000c0


	//   ....[1]....
        /*0050*/ 	.word	0x00000160


	//----- nvinfo : EIATTR_CBANK_PARAM_SIZE
	.align		4
.L_15:
        /*0054*/ 	.byte	0x03, 0x19
        /*0056*/ 	.short	0x0014


	//----- nvinfo : EIATTR_PARAM_CBANK
	.align		4
        /*0058*/ 	.byte	0x04, 0x0a
        /*005a*/ 	.short	(.L_17 - .L_16)
	.align		4
.L_16:
        /*005c*/ 	.word	index@(.nv.constant0._Z10transpose1PKdPdi)
        /*0060*/ 	.short	0x0380
        /*0062*/ 	.short	0x0014


	//----- nvinfo : EIATTR_SW_WAR
	.align		4
.L_17:
        /*0064*/ 	.byte	0x04, 0x36
        /*0066*/ 	.short	(.L_19 - .L_18)
.L_18:
        /*0068*/ 	.word	0x00000008
.L_19:


//--------------------- .nv.callgraph             --------------------------
	.section	.nv.callgraph,"",@"SHT_CUDA_CALLGRAPH"
	.align	4
	.sectionentsize	8
	.align		4
        /*0000*/ 	.word	0x00000000
	.align		4
        /*0004*/ 	.word	0xffffffff
	.align		4
        /*0008*/ 	.word	0x00000000
	.align		4
        /*000c*/ 	.word	0xfffffffe
	.align		4
        /*0010*/ 	.word	0x00000000
	.align		4
        /*0014*/ 	.word	0xfffffffd
	.align		4
        /*0018*/ 	.word	0x00000000
	.align		4
        /*001c*/ 	.word	0xfffffffc


//--------------------- .text._Z10transpose1PKdPdi --------------------------
	.section	.text._Z10transpose1PKdPdi,"ax",@progbits
	.align	128
        .global         _Z10transpose1PKdPdi
        .type           _Z10transpose1PKdPdi,@function
        .size           _Z10transpose1PKdPdi,(.L_x_1 - _Z10transpose1PKdPdi)
        .other          _Z10transpose1PKdPdi,@"STO_CUDA_ENTRY STV_DEFAULT"
_Z10transpose1PKdPdi:
.text._Z10transpose1PKdPdi:
[----:B------:R-:W-:Y:S01]  /*0000*/  LDC R1, c[0x0][0x37c] ;  /* 0x0000df00ff017b82 */ /* 0x000fe20000000800 */
[----:B------:R-:W0:Y:S07]  /*0010*/  S2R R3, SR_TID.X ;  /* 0x0000000000037919 */ /* 0x000e2e0000002100 */
[----:B------:R-:W0:Y:S01]  /*0020*/  LDC R0, c[0x0][0x360] ;  /* 0x0000d800ff007b82 */ /* 0x000e220000000800 */
[----:B------:R-:W1:Y:S01]  /*0030*/  LDCU UR6, c[0x0][0x390] ;  /* 0x00007200ff0677ac */ /* 0x000e620008000800 */
[----:B------:R-:W2:Y:S06]  /*0040*/  S2R R2, SR_TID.Y ;  /* 0x0000000000027919 */ /* 0x000eac0000002200 */
[----:B------:R-:W0:Y:S08]  /*0050*/  S2UR UR4, SR_CTAID.X ;  /* 0x00000000000479c3 */ /* 0x000e300000002500 */
[----:B------:R-:W2:Y:S08]  /*0060*/  S2UR UR5, SR_CTAID.Y ;  /* 0x00000000000579c3 */ /* 0x000eb00000002600 */
[----:B------:R-:W2:Y:S01]  /*0070*/  LDC R7, c[0x0][0x364] ;  /* 0x0000d900ff077b82 */ /* 0x000ea20000000800 */
[----:B0-----:R-:W-:-:S02]  /*0080*/  IMAD R0, R0, UR4, R3 ;  /* 0x0000000400007c24 */ /* 0x001fc4000f8e0203 */
[----:B--2---:R-:W-:-:S05]  /*0090*/  IMAD R7, R7, UR5, R2 ;  /* 0x0000000507077c24 */ /* 0x004fca000f8e0202 */
[----:B------:R-:W-:-:S04]  /*00a0*/  VIMNMX R2, PT, PT, R0, R7, !PT ;  /* 0x0000000700027248 */ /* 0x000fc80007fe0100 */
[----:B-1----:R-:W-:-:S13]  /*00b0*/  ISETP.GE.AND P0, PT, R2, UR6, PT ;  /* 0x0000000602007c0c */ /* 0x002fda000bf06270 */
[----:B------:R-:W-:Y:S05]  /*00c0*/  @P0 EXIT ;  /* 0x000000000000094d */ /* 0x000fea0003800000 */
[----:B------:R-:W0:Y:S01]  /*00d0*/  LDC.64 R2, c[0x0][0x380] ;  /* 0x0000e000ff027b82 */ /* 0x000e220000000a00 */
[----:B------:R-:W1:Y:S01]  /*00e0*/  LDCU.64 UR4, c[0x0][0x358] ;  /* 0x00006b00ff0477ac */ /* 0x000e620008000a00 */
[----:B------:R-:W-:-:S04]  /*00f0*/  IMAD R5, R7, UR6, R0 ;  /* 0x0000000607057c24 */ /* 0x000fc8000f8e0200 */
[----:B0-----:R-:W-:Y:S02]  /*0100*/  IMAD.WIDE R2, R5, 0x8, R2 ;  /* 0x0000000805027825 */ /* 0x001fe400078e0202 */
[----:B------:R-:W0:Y:S04]  /*0110*/  LDC.64 R4, c[0x0][0x388] ;  /* 0x0000e200ff047b82 */ /* 0x000e280000000a00 */
[----:B-1----:R-:W2:Y:S01]  /*0120*/  LDG.E.64 R2, desc[UR4][R2.64] ;  /* 0x0000000402027981 */ /* 0x002ea2000c1e1b00 */
[----:B------:R-:W-:-:S04]  /*0130*/  IMAD R7, R0, UR6, R7 ;  /* 0x0000000600077c24 */ /* 0x000fc8000f8e0207 */
[----:B0-----:R-:W-:-:S05]  /*0140*/  IMAD.WIDE R4, R7, 0x8, R4 ;  /* 0x0000000807047825 */ /* 0x001fca00078e0204 */
[----:B--2---:R-:W-:Y:S01]  /*0150*/  STG.E.64 desc[UR4][R4.64], R2 ;  /* 0x0000000204007986 */ /* 0x004fe2000c101b04 */
[----:B------:R-:W-:Y:S05]  /*0160*/  EXIT ;  /* 0x000000000000794d */ /* 0x000fea0003800000 */
.L_x_0:
[----:B------:R-:W-:-:S00]  /*0170*/  BRA `(.L_x_0) ;  /* 0xfffffffc00fc7947 */ /* 0x000fc0000383ffff */
[----:B------:R-:W-:-:S00]  /*0180*/  NOP ;  /* 0x0000000000007918 */ /* 0x000fc00000000000 */
[----:B------:R-:W-:-:S00]  /*0190*/  NOP ;  /* 0x0000000000007918 */ /* 0x000fc00000000000 */
[----:B------:R-:W-:-:S00]  /*01a0*/  NOP ;  /* 0x0000000000007918 */ /* 0x000fc00000000000 */
[----:B------:R-:W-:-:S00]  /*01b0*/  NOP ;  /* 0x0000000000007918 */ /* 0x000fc00000000000 */
[----:B------:R-:W-:-:S00]  /*01c0*/  NOP ;  /* 0x0000000000007918 */ /* 0x000fc00000000000 */
[----:B------:R-:W-:-:S00]  /*01d0*/  NOP ;  /* 0x0000000000007918 */ /* 0x000fc00000000000 */
[----:B------:R-:W-:-:S00]  /*01e0*/  NOP ;  /* 0x0000000000007918 */ /* 0x000fc00000000000 */
[----:B------:R-:W-:-:S00]  /*01f0*/  NOP ;  /* 0x0000000000007918 */ /* 0x000fc00000000000 */
.L_x_1:


//--------------------- .nv.shared.reserved.0     --------------------------
	.section	.nv.shared.reserved.0,"aw",@nobits
	.weak		__nv_reservedSMEM_offset_0_alias
	.size		__nv_reservedSMEM_offset_0_alias, 0, 64
	.other		__nv_reservedSMEM_offset_0_alias,@"STO_CUDA_RESERVED_SHARED STV_DEFAULT"
__nv_reservedSMEM_offset_0_alias:
	.zero		0
	.zero		64


//--------------------- .nv.constant0._Z10transpose1PKdPdi --------------------------
	.section	.nv.constant0._Z10transpose1PKdPdi,"a",@progbits
	.sectionflags	@""
	.align	4
.nv.constant0._Z10transpose1PKdPdi:
	.zero		916


//--------------------- SYMBOLS --------------------------

	.type		.nv.reservedSmem.offset0,@object
	.size		.nv.reservedSmem.offset0,0x4
